//
// Generated by NVIDIA NVVM Compiler
//
// Compiler Build ID: CL-36424714
// Cuda compilation tools, release 13.0, V13.0.88
// Based on NVVM 20.0.0
//

.version 9.0
.target sm_100
.address_size 64

	// .globl	default_function_kernel_1

.visible .entry default_function_kernel_1(
	.param .u64 .ptr .align 1 default_function_kernel_1_param_0,
	.param .u64 .ptr .align 1 default_function_kernel_1_param_1
)
.maxntid 48
{
	.reg .pred 	%p<3>;
	.reg .b32 	%r<27>;
	.reg .b32 	%f<6>;
	.reg .b64 	%rd<9>;

	ld.param.u64 	%rd1, [default_function_kernel_1_param_0];
	ld.param.u64 	%rd2, [default_function_kernel_1_param_1];
	cvta.to.global.u64 	%rd3, %rd2;
	mov.u32 	%r7, %ctaid.x;
	mov.u32 	%r1, %tid.x;
	mad.lo.s32 	%r2, %r7, 48, %r1;
	mul.wide.u32 	%rd4, %r2, 4;
	add.s64 	%rd5, %rd3, %rd4;
	ld.global.nc.f32 	%f1, [%rd5];
	shr.u32 	%r8, %r1, 3;
	shl.b32 	%r9, %r7, 1;
	sub.s32 	%r10, %r8, %r9;
	and.b32  	%r3, %r10, 7;
	shl.b32 	%r11, %r1, 1;
	add.s32 	%r12, %r11, 2;
	and.b32  	%r13, %r12, 6;
	setp.ne.s32 	%p1, %r13, 0;
	@%p1 bra 	$L__BB0_2;
	and.b32  	%r17, %r1, 7;
	add.s32 	%r18, %r17, 1;
	shr.u32 	%r26, %r18, 2;
	bra.uni 	$L__BB0_3;
$L__BB0_2:
	and.b32  	%r14, %r1, 7;
	add.s32 	%r15, %r14, 1;
	shr.u32 	%r16, %r15, 2;
	add.s32 	%r26, %r16, 1;
$L__BB0_3:
	cvta.to.global.u64 	%rd6, %rd1;
	add.s32 	%r19, %r3, 1;
	shr.u32 	%r20, %r19, 3;
	add.s32 	%r21, %r20, 1;
	setp.eq.s32 	%p2, %r3, 7;
	selp.b32 	%r22, 1, %r21, %p2;
	cvt.rn.f32.u32 	%f2, %r22;
	shl.b32 	%r23, %r1, 29;
	shr.s32 	%r24, %r23, 31;
	add.s32 	%r25, %r26, %r24;
	cvt.rn.f32.s32 	%f3, %r25;
	mul.f32 	%f4, %f2, %f3;
	div.rn.f32 	%f5, %f1, %f4;
	add.s64 	%rd8, %rd6, %rd4;
	st.global.f32 	[%rd8], %f5;
	ret;

}
	// .globl	default_function_kernel
.visible .entry default_function_kernel(
	.param .u64 .ptr .align 1 default_function_kernel_param_0,
	.param .u64 .ptr .align 1 default_function_kernel_param_1
)
.maxntid 32
{
	.reg .pred 	%p<5>;
	.reg .b32 	%r<42>;
	.reg .b32 	%f<8>;
	.reg .b64 	%rd<9>;

	ld.param.u64 	%rd3, [default_function_kernel_param_0];
	ld.param.u64 	%rd4, [default_function_kernel_param_1];
	cvta.to.global.u64 	%rd1, %rd4;
	cvta.to.global.u64 	%rd5, %rd3;
	mov.u32 	%r12, %ctaid.x;
	shl.b32 	%r13, %r12, 5;
	mov.u32 	%r14, %tid.x;
	or.b32  	%r15, %r13, %r14;
	mul.wide.u32 	%rd6, %r15, 4;
	add.s64 	%rd2, %rd5, %rd6;
	mov.b32 	%r39, 0;
	st.global.u32 	[%rd2], %r39;
	add.s32 	%r16, %r14, 8;
	shr.u32 	%r17, %r16, 5;
	and.b32  	%r18, %r12, %r17;
	shl.b32 	%r19, %r12, 2;
	and.b32  	%r20, %r19, 4;
	shr.u32 	%r21, %r14, 3;
	or.b32  	%r22, %r20, %r21;
	setp.ne.s32 	%p1, %r22, 7;
	shl.b32 	%r23, %r14, 1;
	add.s32 	%r24, %r23, 2;
	and.b32  	%r25, %r24, 6;
	setp.ne.s32 	%p2, %r25, 0;
	and.b32  	%r26, %r14, 7;
	add.s32 	%r27, %r26, 1;
	shr.u32 	%r28, %r27, 2;
	shl.b32 	%r29, %r14, 29;
	shr.s32 	%r30, %r29, 31;
	and.b32  	%r31, %r12, 2147483646;
	shr.u32 	%r32, %r14, 2;
	and.b32  	%r33, %r32, 1;
	or.b32  	%r1, %r33, %r31;
	selp.u32 	%r34, 1, 0, %p1;
	add.s32 	%r2, %r18, %r34;
	selp.u32 	%r35, 1, 0, %p2;
	add.s32 	%r36, %r28, %r35;
	add.s32 	%r3, %r36, %r30;
	mov.f32 	%f7, 0f00000000;
$L__BB1_1:
	setp.ge.u32 	%p3, %r39, %r2;
	@%p3 bra 	$L__BB1_6;
	shl.b32 	%r38, %r39, 1;
	add.s32 	%r40, %r1, %r38;
	mov.b32 	%r41, 0;
$L__BB1_3:
	setp.ge.s32 	%p4, %r41, %r3;
	@%p4 bra 	$L__BB1_5;
	mul.wide.u32 	%rd7, %r40, 4;
	add.s64 	%rd8, %rd1, %rd7;
	ld.global.nc.f32 	%f5, [%rd8];
	add.f32 	%f7, %f7, %f5;
	st.global.f32 	[%rd2], %f7;
	add.s32 	%r41, %r41, 1;
	add.s32 	%r40, %r40, 1;
	bra.uni 	$L__BB1_3;
$L__BB1_5:
	add.s32 	%r39, %r39, 1;
	bra.uni 	$L__BB1_1;
$L__BB1_6:
	ret;

}


// ===== COMPILED SASS (sm_100) =====

	.target	sm_100

	.elftype	@"ET_EXEC"


//--------------------- .note.nv.tkinfo           --------------------------
	.section	.note.nv.tkinfo,"",@"SHT_NOTE"
	.sectionflags	@"SHF_NOTE_NV_TKINFO"
	.tkinfo
        /*0018*/ 	.word	0x00000002
        /*0030*/ 	.string	""
        /*0030*/ 	.string	"ptxas"
        /*0030*/ 	.string	"Cuda compilation tools, release 13.0, V13.0.88"
        /*0030*/ 	.string	"Build cuda_13.0.r13.0/compiler.36424714_0"
        /*0030*/ 	.string	"-arch sm_100 -m 64 "



//--------------------- .note.nv.cuinfo           --------------------------
	.section	.note.nv.cuinfo,"",@"SHT_NOTE"
	.sectionflags	@"SHF_NOTE_NV_CUINFO"
        /*0018*/ 	.short	0x0002
        /*001a*/ 	.short	0x0064
        /*001c*/ 	.short	0x0082
	.zero		2


//--------------------- .nv.info                  --------------------------
	.section	.nv.info,"",@"SHT_CUDA_INFO"
	.align	4


	//----- nvinfo : EIATTR_REGCOUNT
	.align		4
        /*0000*/ 	.byte	0x04, 0x2f
        /*0002*/ 	.short	(.L_1 - .L_0)
	.align		4
.L_0:
        /*0004*/ 	.word	index@(default_function_kernel_1)
        /*0008*/ 	.word	0x0000000f


	//----- nvinfo : EIATTR_FRAME_SIZE
	.align		4
.L_1:
        /*000c*/ 	.byte	0x04, 0x11
        /*000e*/ 	.short	(.L_3 - .L_2)
	.align		4
.L_2:
        /*0010*/ 	.word	index@($__internal_0_$__cuda_sm3x_div_rn_noftz_f32_slowpath)
        /*0014*/ 	.word	0x00000000


	//----- nvinfo : EIATTR_FRAME_SIZE
	.align		4
.L_3:
        /*0018*/ 	.byte	0x04, 0x11
        /*001a*/ 	.short	(.L_5 - .L_4)
	.align		4
.L_4:
        /*001c*/ 	.word	index@(default_function_kernel_1)
        /*0020*/ 	.word	0x00000000


	//----- nvinfo : EIATTR_REGCOUNT
	.align		4
.L_5:
        /*0024*/ 	.byte	0x04, 0x2f
        /*0026*/ 	.short	(.L_7 - .L_6)
	.align		4
.L_6:
        /*0028*/ 	.word	index@(default_function_kernel)
        /*002c*/ 	.word	0x00000012


	//----- nvinfo : EIATTR_FRAME_SIZE
	.align		4
.L_7:
        /*0030*/ 	.byte	0x04, 0x11
        /*0032*/ 	.short	(.L_9 - .L_8)
	.align		4
.L_8:
        /*0034*/ 	.word	index@(default_function_kernel)
        /*0038*/ 	.word	0x00000000


	//----- nvinfo : EIATTR_MIN_STACK_SIZE
	.align		4
.L_9:
        /*003c*/ 	.byte	0x04, 0x12
        /*003e*/ 	.short	(.L_11 - .L_10)
	.align		4
.L_10:
        /*0040*/ 	.word	index@(default_function_kernel)
        /*0044*/ 	.word	0x00000000


	//----- nvinfo : EIATTR_MIN_STACK_SIZE
	.align		4
.L_11:
        /*0048*/ 	.byte	0x04, 0x12
        /*004a*/ 	.short	(.L_13 - .L_12)
	.align		4
.L_12:
        /*004c*/ 	.word	index@(default_function_kernel_1)
        /*0050*/ 	.word	0x00000000
.L_13:


//--------------------- .nv.compat                --------------------------
	.section	.nv.compat,"",@"SHT_CUDA_COMPAT_INFO"
	.align	4
        /*0000*/ 	.byte	0x02, 0x09, 0x00, 0x00, 0x02, 0x02, 0x01, 0x00, 0x02, 0x05, 0x05, 0x00, 0x03, 0x07, 0x01, 0x01
        /*0010*/ 	.byte	0x02, 0x03, 0x00, 0x00, 0x02, 0x06, 0x01, 0x00, 0x04, 0x0b, 0x08, 0x00, 0x01, 0x00, 0x00, 0x00
        /*0020*/ 	.byte	0x00, 0x00, 0x00, 0x00


//--------------------- .nv.info.default_function_kernel --------------------------
	.section	.nv.info.default_function_kernel,"",@"SHT_CUDA_INFO"
	.sectionflags	@""
	.align	4


	//----- nvinfo : EIATTR_CUDA_API_VERSION
	.align		4
        /*0000*/ 	.byte	0x04, 0x37
        /*0002*/ 	.short	(.L_15 - .L_14)
.L_14:
        /*0004*/ 	.word	0x00000082


	//----- nvinfo : EIATTR_KPARAM_INFO
	.align		4
.L_15:
        /*0008*/ 	.byte	0x04, 0x17
        /*000a*/ 	.short	(.L_17 - .L_16)
.L_16:
        /*000c*/ 	.word	0x00000000
        /*0010*/ 	.short	0x0001
        /*0012*/ 	.short	0x0008
        /*0014*/ 	.byte	0x00, 0xf5, 0x21, 0x00


	//----- nvinfo : EIATTR_KPARAM_INFO
	.align		4
.L_17:
        /*0018*/ 	.byte	0x04, 0x17
        /*001a*/ 	.short	(.L_19 - .L_18)
.L_18:
        /*001c*/ 	.word	0x00000000
        /*0020*/ 	.short	0x0000
        /*0022*/ 	.short	0x0000
        /*0024*/ 	.byte	0x00, 0xf5, 0x21, 0x00


	//----- nvinfo : EIATTR_SPARSE_MMA_MASK
	.align		4
.L_19:
        /*0028*/ 	.byte	0x03, 0x50
        /*002a*/ 	.short	0x0000


	//----- nvinfo : EIATTR_MAXREG_COUNT
	.align		4
        /*002c*/ 	.byte	0x03, 0x1b
        /*002e*/ 	.short	0x00ff


	//----- nvinfo : EIATTR_MERCURY_ISA_VERSION
	.align		4
        /*0030*/ 	.byte	0x03, 0x5f
        /*0032*/ 	.short	0x0101


	//----- nvinfo : EIATTR_VRC_CTA_INIT_COUNT
	.align		4
        /*0034*/ 	.byte	0x02, 0x4a
	.zero		1
	.zero		1


	//----- nvinfo : EIATTR_EXIT_INSTR_OFFSETS
	.align		4
        /*0038*/ 	.byte	0x04, 0x1c
        /*003a*/ 	.short	(.L_21 - .L_20)


	//   ....[0]....
.L_20:
        /*003c*/ 	.word	0x000001f0


	//   ....[1]....
        /*0040*/ 	.word	0x00000350


	//----- nvinfo : EIATTR_MAX_THREADS
	.align		4
.L_21:
        /*0044*/ 	.byte	0x04, 0x05
        /*0046*/ 	.short	(.L_23 - .L_22)
.L_22:
        /*0048*/ 	.word	0x00000020
        /*004c*/ 	.word	0x00000001
        /*0050*/ 	.word	0x00000001


	//----- nvinfo : EIATTR_CRS_STACK_SIZE
	.align		4
.L_23:
        /*0054*/ 	.byte	0x04, 0x1e
        /*0056*/ 	.short	(.L_25 - .L_24)
.L_24:
        /*0058*/ 	.word	0x00000000


	//----- nvinfo : EIATTR_CBANK_PARAM_SIZE
	.align		4
.L_25:
        /*005c*/ 	.byte	0x03, 0x19
        /*005e*/ 	.short	0x0010


	//----- nvinfo : EIATTR_PARAM_CBANK
	.align		4
        /*0060*/ 	.byte	0x04, 0x0a
        /*0062*/ 	.short	(.L_27 - .L_26)
	.align		4
.L_26:
        /*0064*/ 	.word	index@(.nv.constant0.default_function_kernel)
        /*0068*/ 	.short	0x0380
        /*006a*/ 	.short	0x0010


	//----- nvinfo : EIATTR_SW_WAR
	.align		4
.L_27:
        /*006c*/ 	.byte	0x04, 0x36
        /*006e*/ 	.short	(.L_29 - .L_28)
.L_28:
        /*0070*/ 	.word	0x00000008
.L_29:


//--------------------- .nv.info.default_function_kernel_1 --------------------------
	.section	.nv.info.default_function_kernel_1,"",@"SHT_CUDA_INFO"
	.sectionflags	@""
	.align	4


	//----- nvinfo : EIATTR_CUDA_API_VERSION
	.align		4
        /*0000*/ 	.byte	0x04, 0x37
        /*0002*/ 	.short	(.L_31 - .L_30)
.L_30:
        /*0004*/ 	.word	0x00000082


	//----- nvinfo : EIATTR_KPARAM_INFO
	.align		4
.L_31:
        /*0008*/ 	.byte	0x04, 0x17
        /*000a*/ 	.short	(.L_33 - .L_32)
.L_32:
        /*000c*/ 	.word	0x00000000
        /*0010*/ 	.short	0x0001
        /*0012*/ 	.short	0x0008
        /*0014*/ 	.byte	0x00, 0xf5, 0x21, 0x00


	//----- nvinfo : EIATTR_KPARAM_INFO
	.align		4
.L_33:
        /*0018*/ 	.byte	0x04, 0x17
        /*001a*/ 	.short	(.L_35 - .L_34)
.L_34:
        /*001c*/ 	.word	0x00000000
        /*0020*/ 	.short	0x0000
        /*0022*/ 	.short	0x0000
        /*0024*/ 	.byte	0x00, 0xf5, 0x21, 0x00


	//----- nvinfo : EIATTR_SPARSE_MMA_MASK
	.align		4
.L_35:
        /*0028*/ 	.byte	0x03, 0x50
        /*002a*/ 	.short	0x0000


	//----- nvinfo : EIATTR_MAXREG_COUNT
	.align		4
        /*002c*/ 	.byte	0x03, 0x1b
        /*002e*/ 	.short	0x00ff


	//----- nvinfo : EIATTR_MERCURY_ISA_VERSION
	.align		4
        /*0030*/ 	.byte	0x03, 0x5f
        /*0032*/ 	.short	0x0101


	//----- nvinfo : EIATTR_VRC_CTA_INIT_COUNT
	.align		4
        /*0034*/ 	.byte	0x02, 0x4a
	.zero		1
	.zero		1


	//----- nvinfo : EIATTR_EXIT_INSTR_OFFSETS
	.align		4
        /*0038*/ 	.byte	0x04, 0x1c
        /*003a*/ 	.short	(.L_37 - .L_36)


	//   ....[0]....
.L_36:
        /*003c*/ 	.word	0x000002a0


	//----- nvinfo : EIATTR_MAX_THREADS
	.align		4
.L_37:
        /*0040*/ 	.byte	0x04, 0x05
        /*0042*/ 	.short	(.L_39 - .L_38)
.L_38:
        /*0044*/ 	.word	0x00000030
        /*0048*/ 	.word	0x00000001
        /*004c*/ 	.word	0x00000001


	//----- nvinfo : EIATTR_CRS_STACK_SIZE
	.align		4
.L_39:
        /*0050*/ 	.byte	0x04, 0x1e
        /*0052*/ 	.short	(.L_41 - .L_40)
.L_40:
        /*0054*/ 	.word	0x00000000


	//----- nvinfo : EIATTR_CBANK_PARAM_SIZE
	.align		4
.L_41:
        /*0058*/ 	.byte	0x03, 0x19
        /*005a*/ 	.short	0x0010


	//----- nvinfo : EIATTR_PARAM_CBANK
	.align		4
        /*005c*/ 	.byte	0x04, 0x0a
        /*005e*/ 	.short	(.L_43 - .L_42)
	.align		4
.L_42:
        /*0060*/ 	.word	index@(.nv.constant0.default_function_kernel_1)
        /*0064*/ 	.short	0x0380
        /*0066*/ 	.short	0x0010


	//----- nvinfo : EIATTR_SW_WAR
	.align		4
.L_43:
        /*0068*/ 	.byte	0x04, 0x36
        /*006a*/ 	.short	(.L_45 - .L_44)
.L_44:
        /*006c*/ 	.word	0x00000008
.L_45:


//--------------------- .nv.callgraph             --------------------------
	.section	.nv.callgraph,"",@"SHT_CUDA_CALLGRAPH"
	.align	4
	.sectionentsize	8
	.align		4
        /*0000*/ 	.word	0x00000000
	.align		4
        /*0004*/ 	.word	0xffffffff
	.align		4
        /*0008*/ 	.word	0x00000000
	.align		4
        /*000c*/ 	.word	0xfffffffe
	.align		4
        /*0010*/ 	.word	0x00000000
	.align		4
        /*0014*/ 	.word	0xfffffffd
	.align		4
        /*0018*/ 	.word	0x00000000
	.align		4
        /*001c*/ 	.word	0xfffffffc


//--------------------- .text.default_function_kernel --------------------------
	.section	.text.default_function_kernel,"ax",@progbits
	.align	128
        .global         default_function_kernel
        .type           default_function_kernel,@function
        .size           default_function_kernel,(.L_x_20 - default_function_kernel)
        .other          default_function_kernel,@"STO_CUDA_ENTRY STV_DEFAULT"
default_function_kernel:
.text.default_function_kernel:
[----:B------:R-:W-:Y:S01]  /*0000*/  LDC R1, c[0x0][0x37c] ;  /* 0x0000df00ff017b82 */ /* 0x000fe20000000800 */
[----:B------:R-:W0:Y:S07]  /*0010*/  S2R R7, SR_CTAID.X ;  /* 0x0000000000077919 */ /* 0x000e2e0000002500 */
[----:B------:R-:W1:Y:S01]  /*0020*/  LDC.64 R2, c[0x0][0x380] ;  /* 0x0000e000ff027b82 */ /* 0x000e620000000a00 */
[----:B------:R-:W2:Y:S01]  /*0030*/  LDCU.64 UR4, c[0x0][0x358] ;  /* 0x00006b00ff0477ac */ /* 0x000ea20008000a00 */
[----:B------:R-:W3:Y:S01]  /*0040*/  S2R R11, SR_TID.X ;  /* 0x00000000000b7919 */ /* 0x000ee20000002100 */
[----:B0-----:R-:W-:Y:S01]  /*0050*/  IMAD.SHL.U32 R0, R7, 0x4, RZ ;  /* 0x0000000407007824 */ /* 0x001fe200078e00ff */
[----:B---3--:R-:W-:-:S02]  /*0060*/  SHF.R.U32.HI R5, RZ, 0x3, R11 ;  /* 0x00000003ff057819 */ /* 0x008fc4000001160b */
[----:B------:R-:W-:Y:S02]  /*0070*/  LOP3.LUT R6, R11, 0x7, RZ, 0xc0, !PT ;  /* 0x000000070b067812 */ /* 0x000fe400078ec0ff */
[----:B------:R-:W-:Y:S01]  /*0080*/  LOP3.LUT R5, R5, 0x4, R0, 0xf8, !PT ;  /* 0x0000000405057812 */ /* 0x000fe200078ef800 */
[----:B------:R-:W-:Y:S02]  /*0090*/  VIADD R0, R11, 0x8 ;  /* 0x000000080b007836 */ /* 0x000fe40000000000 */
[----:B------:R-:W-:Y:S01]  /*00a0*/  VIADD R6, R6, 0x1 ;  /* 0x0000000106067836 */ /* 0x000fe20000000000 */
[----:B------:R-:W-:Y:S02]  /*00b0*/  ISETP.NE.AND P1, PT, R5, 0x7, PT ;  /* 0x000000070500780c */ /* 0x000fe40003f25270 */
[----:B------:R-:W-:Y:S01]  /*00c0*/  SHF.R.U32.HI R4, RZ, 0x5, R0 ;  /* 0x00000005ff047819 */ /* 0x000fe20000011600 */
[----:B------:R-:W-:Y:S01]  /*00d0*/  IMAD.SHL.U32 R0, R7, 0x20, RZ ;  /* 0x0000002007007824 */ /* 0x000fe200078e00ff */
[----:B------:R-:W-:-:S02]  /*00e0*/  LEA R5, R11, 0x2, 0x1 ;  /* 0x000000020b057811 */ /* 0x000fc400078e08ff */
[----:B------:R-:W-:Y:S02]  /*00f0*/  LOP3.LUT R4, R7, R4, RZ, 0xc0, !PT ;  /* 0x0000000407047212 */ /* 0x000fe400078ec0ff */
[----:B------:R-:W-:Y:S02]  /*0100*/  LOP3.LUT P0, RZ, R5, 0x6, RZ, 0xc0, !PT ;  /* 0x0000000605ff7812 */ /* 0x000fe4000780c0ff */
[----:B------:R-:W-:Y:S01]  /*0110*/  LOP3.LUT R5, R0, R11, RZ, 0xfc, !PT ;  /* 0x0000000b00057212 */ /* 0x000fe200078efcff */
[----:B------:R-:W-:Y:S01]  /*0120*/  VIADD R9, R4, 0x1 ;  /* 0x0000000104097836 */ /* 0x000fe20000000000 */
[----:B------:R-:W-:Y:S01]  /*0130*/  SHF.R.U32.HI R0, RZ, 0x2, R11 ;  /* 0x00000002ff007819 */ /* 0x000fe2000001160b */
[----:B------:R-:W-:Y:S01]  /*0140*/  @!P1 IMAD.MOV R9, RZ, RZ, R4 ;  /* 0x000000ffff099224 */ /* 0x000fe200078e0204 */
[----:B------:R-:W-:Y:S01]  /*0150*/  SHF.R.U32.HI R4, RZ, 0x2, R6 ;  /* 0x00000002ff047819 */ /* 0x000fe20000011606 */
[----:B-1----:R-:W-:Y:S01]  /*0160*/  IMAD.WIDE.U32 R2, R5, 0x4, R2 ;  /* 0x0000000405027825 */ /* 0x002fe200078e0002 */
[----:B------:R-:W-:-:S02]  /*0170*/  LEA.HI R5, R6, 0x1, RZ, 0x1e ;  /* 0x0000000106057811 */ /* 0x000fc400078ff0ff */
[----:B------:R-:W-:Y:S02]  /*0180*/  ISETP.GT.U32.AND P1, PT, R9, RZ, PT ;  /* 0x000000ff0900720c */ /* 0x000fe40003f24070 */
[----:B--2---:R0:W-:Y:S01]  /*0190*/  STG.E desc[UR4][R2.64], RZ ;  /* 0x000000ff02007986 */ /* 0x0041e2000c101904 */
[----:B------:R-:W-:Y:S01]  /*01a0*/  @!P0 IMAD.MOV R5, RZ, RZ, R4 ;  /* 0x000000ffff058224 */ /* 0x000fe200078e0204 */
[----:B------:R-:W-:Y:S01]  /*01b0*/  LOP3.LUT R4, R0, 0x1, RZ, 0xc0, !PT ;  /* 0x0000000100047812 */ /* 0x000fe200078ec0ff */
[----:B------:R-:W-:-:S03]  /*01c0*/  IMAD.SHL.U32 R0, R11, 0x20000000, RZ ;  /* 0x200000000b007824 */ /* 0x000fc600078e00ff */
[----:B------:R-:W-:Y:S02]  /*01d0*/  LOP3.LUT R8, R4, 0x7ffffffe, R7, 0xf8, !PT ;  /* 0x7ffffffe04087812 */ /* 0x000fe400078ef807 */
[----:B------:R-:W-:-:S03]  /*01e0*/  LEA.HI.SX32 R15, R0, R5, 0x1 ;  /* 0x00000005000f7211 */ /* 0x000fc600078f0aff */
[----:B0-----:R-:W-:Y:S05]  /*01f0*/  @!P1 EXIT ;  /* 0x000000000000994d */ /* 0x001fea0003800000 */
[----:B------:R-:W-:Y:S02]  /*0200*/  IMAD.MOV.U32 R0, RZ, RZ, RZ ;  /* 0x000000ffff007224 */ /* 0x000fe400078e00ff */
[----:B------:R-:W-:-:S07]  /*0210*/  IMAD.MOV.U32 R11, RZ, RZ, RZ ;  /* 0x000000ffff0b7224 */ /* 0x000fce00078e00ff */
.L_x_3:
[----:B------:R-:W-:Y:S01]  /*0220*/  ISETP.GT.AND P1, PT, R15, RZ, PT ;  /* 0x000000ff0f00720c */ /* 0x000fe20003f24270 */
[----:B------:R-:W-:Y:S01]  /*0230*/  IMAD.MOV.U32 R5, RZ, RZ, R0 ;  /* 0x000000ffff057224 */ /* 0x000fe200078e0000 */
[----:B------:R-:W-:Y:S01]  /*0240*/  BSSY.RECONVERGENT B0, `(.L_x_0) ;  /* 0x000000f000007945 */ /* 0x000fe20003800200 */
[----:B------:R-:W-:-:S05]  /*0250*/  VIADD R0, R0, 0x1 ;  /* 0x0000000100007836 */ /* 0x000fca0000000000 */
[----:B------:R-:W-:-:S05]  /*0260*/  ISETP.GE.U32.AND P0, PT, R0, R9, PT ;  /* 0x000000090000720c */ /* 0x000fca0003f06070 */
[----:B-1----:R-:W-:Y:S08]  /*0270*/  @!P1 BRA `(.L_x_1) ;  /* 0x00000000002c9947 */ /* 0x002ff00003800000 */
[----:B------:R-:W0:Y:S01]  /*0280*/  LDC.64 R6, c[0x0][0x388] ;  /* 0x0000e200ff067b82 */ /* 0x000e220000000a00 */
[----:B------:R-:W-:Y:S02]  /*0290*/  IMAD R13, R5, 0x2, R8 ;  /* 0x00000002050d7824 */ /* 0x000fe400078e0208 */
[----:B------:R-:W-:-:S07]  /*02a0*/  IMAD.MOV.U32 R10, RZ, RZ, RZ ;  /* 0x000000ffff0a7224 */ /* 0x000fce00078e00ff */
.L_x_2:
[----:B0-----:R-:W-:-:S06]  /*02b0*/  IMAD.WIDE.U32 R4, R13, 0x4, R6 ;  /* 0x000000040d047825 */ /* 0x001fcc00078e0006 */
[----:B------:R-:W2:Y:S01]  /*02c0*/  LDG.E.CONSTANT R4, desc[UR4][R4.64] ;  /* 0x0000000404047981 */ /* 0x000ea2000c1e9900 */
[----:B------:R-:W-:Y:S02]  /*02d0*/  VIADD R10, R10, 0x1 ;  /* 0x000000010a0a7836 */ /* 0x000fe40000000000 */
[----:B------:R-:W-:-:S03]  /*02e0*/  VIADD R13, R13, 0x1 ;  /* 0x000000010d0d7836 */ /* 0x000fc60000000000 */
[----:B------:R-:W-:Y:S01]  /*02f0*/  ISETP.GE.AND P1, PT, R10, R15, PT ;  /* 0x0000000f0a00720c */ /* 0x000fe20003f26270 */
[----:B-12---:R-:W-:-:S05]  /*0300*/  FADD R11, R4, R11 ;  /* 0x0000000b040b7221 */ /* 0x006fca0000000000 */
[----:B------:R1:W-:Y:S07]  /*0310*/  STG.E desc[UR4][R2.64], R11 ;  /* 0x0000000b02007986 */ /* 0x0003ee000c101904 */
[----:B------:R-:W-:Y:S05]  /*0320*/  @!P1 BRA `(.L_x_2) ;  /* 0xfffffffc00e09947 */ /* 0x000fea000383ffff */
.L_x_1:
[----:B------:R-:W-:Y:S05]  /*0330*/  BSYNC.RECONVERGENT B0 ;  /* 0x0000000000007941 */ /* 0x000fea0003800200 */
.L_x_0:
[----:B------:R-:W-:Y:S05]  /*0340*/  @!P0 BRA `(.L_x_3) ;  /* 0xfffffffc00b48947 */ /* 0x000fea000383ffff */
[----:B------:R-:W-:Y:S05]  /*0350*/  EXIT ;  /* 0x000000000000794d */ /* 0x000fea0003800000 */
.L_x_4:
[----:B------:R-:W-:-:S00]  /*0360*/  BRA `(.L_x_4) ;  /* 0xfffffffc00fc7947 */ /* 0x000fc0000383ffff */
[----:B------:R-:W-:-:S00]  /*0370*/  NOP ;  /* 0x0000000000007918 */ /* 0x000fc00000000000 */
        /* <DEDUP_REMOVED lines=8> */
.L_x_20:


//--------------------- .text.default_function_kernel_1 --------------------------
	.section	.text.default_function_kernel_1,"ax",@progbits
	.align	128
        .global         default_function_kernel_1
        .type           default_function_kernel_1,@function
        .size           default_function_kernel_1,(.L_x_19 - default_function_kernel_1)
        .other          default_function_kernel_1,@"STO_CUDA_ENTRY STV_DEFAULT"
default_function_kernel_1:
.text.default_function_kernel_1:
[----:B------:R-:W-:Y:S01]  /*0000*/  LDC R1, c[0x0][0x37c] ;  /* 0x0000df00ff017b82 */ /* 0x000fe20000000800 */
[----:B------:R-:W0:Y:S07]  /*0010*/  S2R R6, SR_CTAID.X ;  /* 0x0000000000067919 */ /* 0x000e2e0000002500 */
[----:B------:R-:W1:Y:S01]  /*0020*/  LDC.64 R4, c[0x0][0x388] ;  /* 0x0000e200ff047b82 */ /* 0x000e620000000a00 */
[----:B------:R-:W2:Y:S01]  /*0030*/  LDCU.64 UR4, c[0x0][0x358] ;  /* 0x00006b00ff0477ac */ /* 0x000ea20008000a00 */
[----:B------:R-:W0:Y:S02]  /*0040*/  S2R R9, SR_TID.X ;  /* 0x0000000000097919 */ /* 0x000e240000002100 */
[----:B0-----:R-:W-:-:S04]  /*0050*/  IMAD R2, R6, 0x30, R9 ;  /* 0x0000003006027824 */ /* 0x001fc800078e0209 */
[----:B-1----:R-:W-:-:S05]  /*0060*/  IMAD.WIDE.U32 R4, R2, 0x4, R4 ;  /* 0x0000000402047825 */ /* 0x002fca00078e0004 */
[----:B--2---:R0:W2:Y:S01]  /*0070*/  LDG.E.CONSTANT R0, desc[UR4][R4.64] ;  /* 0x0000000404007981 */ /* 0x0040a2000c1e9900 */
[----:B------:R-:W-:Y:S01]  /*0080*/  LEA R3, R9, 0x2, 0x1 ;  /* 0x0000000209037811 */ /* 0x000fe200078e08ff */
[----:B------:R-:W-:Y:S03]  /*0090*/  BSSY.RECONVERGENT B0, `(.L_x_5) ;  /* 0x000001d000007945 */ /* 0x000fe60003800200 */
[----:B------:R-:W-:Y:S01]  /*00a0*/  LOP3.LUT P0, RZ, R3, 0x6, RZ, 0xc0, !PT ;  /* 0x0000000603ff7812 */ /* 0x000fe2000780c0ff */
[----:B------:R-:W-:Y:S01]  /*00b0*/  IMAD.SHL.U32 R3, R6, 0x2, RZ ;  /* 0x0000000206037824 */ /* 0x000fe200078e00ff */
[C---:B------:R-:W-:Y:S01]  /*00c0*/  LOP3.LUT R6, R9.reuse, 0x7, RZ, 0xc0, !PT ;  /* 0x0000000709067812 */ /* 0x040fe200078ec0ff */
[----:B0-----:R-:W-:-:S03]  /*00d0*/  IMAD.SHL.U32 R4, R9, 0x20000000, RZ ;  /* 0x2000000009047824 */ /* 0x001fc600078e00ff */
[----:B------:R-:W-:Y:S01]  /*00e0*/  LEA.HI R3, R9, -R3, RZ, 0x1d ;  /* 0x8000000309037211 */ /* 0x000fe200078fe8ff */
[----:B------:R-:W-:-:S03]  /*00f0*/  VIADD R6, R6, 0x1 ;  /* 0x0000000106067836 */ /* 0x000fc60000000000 */
[----:B------:R-:W-:-:S03]  /*0100*/  LOP3.LUT R3, R3, 0x7, RZ, 0xc0, !PT ;  /* 0x0000000703037812 */ /* 0x000fc600078ec0ff */
[----:B------:R-:W-:Y:S02]  /*0110*/  @!P0 SHF.R.U32.HI R7, RZ, 0x2, R6 ;  /* 0x00000002ff078819 */ /* 0x000fe40000011606 */
[C---:B------:R-:W-:Y:S01]  /*0120*/  VIADD R8, R3.reuse, 0x1 ;  /* 0x0000000103087836 */ /* 0x040fe20000000000 */
[----:B------:R-:W-:Y:S02]  /*0130*/  @P0 LEA.HI R7, R6, 0x1, RZ, 0x1e ;  /* 0x0000000106070811 */ /* 0x000fe400078ff0ff */
[----:B------:R-:W-:Y:S02]  /*0140*/  ISETP.NE.AND P0, PT, R3, 0x7, PT ;  /* 0x000000070300780c */ /* 0x000fe40003f05270 */
[----:B------:R-:W-:Y:S02]  /*0150*/  LEA.HI R8, R8, 0x1, RZ, 0x1d ;  /* 0x0000000108087811 */ /* 0x000fe400078fe8ff */
[----:B------:R-:W-:Y:S02]  /*0160*/  LEA.HI.SX32 R4, R4, R7, 0x1 ;  /* 0x0000000704047211 */ /* 0x000fe400078f0aff */
[----:B------:R-:W-:-:S02]  /*0170*/  SEL R8, R8, 0x1, P0 ;  /* 0x0000000108087807 */ /* 0x000fc40000000000 */
[----:B------:R-:W-:Y:S02]  /*0180*/  I2FP.F32.S32 R3, R4 ;  /* 0x0000000400037245 */ /* 0x000fe40000201400 */
[----:B------:R-:W-:-:S05]  /*0190*/  I2FP.F32.U32 R8, R8 ;  /* 0x0000000800087245 */ /* 0x000fca0000201000 */
[----:B------:R-:W-:-:S04]  /*01a0*/  FMUL R9, R8, R3 ;  /* 0x0000000308097220 */ /* 0x000fc80000400000 */
[----:B------:R-:W0:Y:S02]  /*01b0*/  MUFU.RCP R3, R9 ;  /* 0x0000000900037308 */ /* 0x000e240000001000 */
[----:B0-----:R-:W-:-:S04]  /*01c0*/  FFMA R4, -R9, R3, 1 ;  /* 0x3f80000009047423 */ /* 0x001fc80000000103 */
[----:B------:R-:W-:Y:S02]  /*01d0*/  FFMA R3, R3, R4, R3 ;  /* 0x0000000403037223 */ /* 0x000fe40000000003 */
[----:B--2---:R-:W0:Y:S02]  /*01e0*/  FCHK P0, R0, R9 ;  /* 0x0000000900007302 */ /* 0x004e240000000000 */
[----:B------:R-:W-:-:S04]  /*01f0*/  FFMA R4, R0, R3, RZ ;  /* 0x0000000300047223 */ /* 0x000fc800000000ff */
[----:B------:R-:W-:-:S04]  /*0200*/  FFMA R5, -R9, R4, R0 ;  /* 0x0000000409057223 */ /* 0x000fc80000000100 */
[----:B------:R-:W-:Y:S01]  /*0210*/  FFMA R7, R3, R5, R4 ;  /* 0x0000000503077223 */ /* 0x000fe20000000004 */
[----:B0-----:R-:W-:Y:S06]  /*0220*/  @!P0 BRA `(.L_x_6) ;  /* 0x00000000000c8947 */ /* 0x001fec0003800000 */
[----:B------:R-:W-:-:S07]  /*0230*/  MOV R4, 0x250 ;  /* 0x0000025000047802 */ /* 0x000fce0000000f00 */
[----:B------:R-:W-:Y:S05]  /*0240*/  CALL.REL.NOINC `($__internal_0_$__cuda_sm3x_div_rn_noftz_f32_slowpath) ;  /* 0x0000000000187944 */ /* 0x000fea0003c00000 */
[----:B------:R-:W-:-:S07]  /*0250*/  IMAD.MOV.U32 R7, RZ, RZ, R0 ;  /* 0x000000ffff077224 */ /* 0x000fce00078e0000 */
.L_x_6:
[----:B------:R-:W-:Y:S05]  /*0260*/  BSYNC.RECONVERGENT B0 ;  /* 0x0000000000007941 */ /* 0x000fea0003800200 */
.L_x_5:
[----:B------:R-:W0:Y:S02]  /*0270*/  LDC.64 R4, c[0x0][0x380] ;  /* 0x0000e000ff047b82 */ /* 0x000e240000000a00 */
[----:B0-----:R-:W-:-:S05]  /*0280*/  IMAD.WIDE.U32 R2, R2, 0x4, R4 ;  /* 0x0000000402027825 */ /* 0x001fca00078e0004 */
[----:B------:R-:W-:Y:S01]  /*0290*/  STG.E desc[UR4][R2.64], R7 ;  /* 0x0000000702007986 */ /* 0x000fe2000c101904 */
[----:B------:R-:W-:Y:S05]  /*02a0*/  EXIT ;  /* 0x000000000000794d */ /* 0x000fea0003800000 */
        .weak           $__internal_0_$__cuda_sm3x_div_rn_noftz_f32_slowpath
        .type           $__internal_0_$__cuda_sm3x_div_rn_noftz_f32_slowpath,@function
        .size           $__internal_0_$__cuda_sm3x_div_rn_noftz_f32_slowpath,(.L_x_19 - $__internal_0_$__cuda_sm3x_div_rn_noftz_f32_slowpath)
$__internal_0_$__cuda_sm3x_div_rn_noftz_f32_slowpath:
[--C-:B------:R-:W-:Y:S01]  /*02b0*/  SHF.R.U32.HI R5, RZ, 0x17, R9.reuse ;  /* 0x00000017ff057819 */ /* 0x100fe20000011609 */
[----:B------:R-:W-:Y:S01]  /*02c0*/  BSSY.RECONVERGENT B1, `(.L_x_7) ;  /* 0x0000065000017945 */ /* 0x000fe20003800200 */
[--C-:B------:R-:W-:Y:S01]  /*02d0*/  SHF.R.U32.HI R3, RZ, 0x17, R0.reuse ;  /* 0x00000017ff037819 */ /* 0x100fe20000011600 */
[----:B------:R-:W-:Y:S01]  /*02e0*/  IMAD.MOV.U32 R6, RZ, RZ, R0 ;  /* 0x000000ffff067224 */ /* 0x000fe200078e0000 */
[----:B------:R-:W-:Y:S01]  /*02f0*/  LOP3.LUT R12, R5, 0xff, RZ, 0xc0, !PT ;  /* 0x000000ff050c7812 */ /* 0x000fe200078ec0ff */
[----:B------:R-:W-:Y:S01]  /*0300*/  IMAD.MOV.U32 R7, RZ, RZ, R9 ;  /* 0x000000ffff077224 */ /* 0x000fe200078e0009 */
[----:B------:R-:W-:-:S03]  /*0310*/  LOP3.LUT R5, R3, 0xff, RZ, 0xc0, !PT ;  /* 0x000000ff03057812 */ /* 0x000fc600078ec0ff */
[----:B------:R-:W-:Y:S02]  /*0320*/  VIADD R11, R12, 0xffffffff ;  /* 0xffffffff0c0b7836 */ /* 0x000fe40000000000 */
[----:B------:R-:W-:-:S03]  /*0330*/  VIADD R10, R5, 0xffffffff ;  /* 0xffffffff050a7836 */ /* 0x000fc60000000000 */
[----:B------:R-:W-:-:S04]  /*0340*/  ISETP.GT.U32.AND P0, PT, R11, 0xfd, PT ;  /* 0x000000fd0b00780c */ /* 0x000fc80003f04070 */
[----:B------:R-:W-:-:S13]  /*0350*/  ISETP.GT.U32.OR P0, PT, R10, 0xfd, P0 ;  /* 0x000000fd0a00780c */ /* 0x000fda0000704470 */
[----:B------:R-:W-:Y:S01]  /*0360*/  @!P0 IMAD.MOV.U32 R8, RZ, RZ, RZ ;  /* 0x000000ffff088224 */ /* 0x000fe200078e00ff */
[----:B------:R-:W-:Y:S06]  /*0370*/  @!P0 BRA `(.L_x_8) ;  /* 0x0000000000608947 */ /* 0x000fec0003800000 */
[----:B------:R-:W-:Y:S01]  /*0380*/  FSETP.GTU.FTZ.AND P0, PT, |R0|, +INF , PT ;  /* 0x7f8000000000780b */ /* 0x000fe20003f1c200 */
[----:B------:R-:W-:Y:S01]  /*0390*/  IMAD.MOV.U32 R3, RZ, RZ, R9 ;  /* 0x000000ffff037224 */ /* 0x000fe200078e0009 */
[----:B------:R-:W-:-:S04]  /*03a0*/  FSETP.GTU.FTZ.AND P1, PT, |R9|, +INF , PT ;  /* 0x7f8000000900780b */ /* 0x000fc80003f3c200 */
[----:B------:R-:W-:-:S13]  /*03b0*/  PLOP3.LUT P0, PT, P0, P1, PT, 0xf8, 0x8f ;  /* 0x00000000008f781c */ /* 0x000fda0000703f70 */
[----:B------:R-:W-:Y:S05]  /*03c0*/  @P0 BRA `(.L_x_9) ;  /* 0x00000004004c0947 */ /* 0x000fea0003800000 */
[----:B------:R-:W-:-:S13]  /*03d0*/  LOP3.LUT P0, RZ, R7, 0x7fffffff, R6, 0xc8, !PT ;  /* 0x7fffffff07ff7812 */ /* 0x000fda000780c806 */
[----:B------:R-:W-:Y:S05]  /*03e0*/  @!P0 BRA `(.L_x_10) ;  /* 0x00000004003c8947 */ /* 0x000fea0003800000 */
[C---:B------:R-:W-:Y:S02]  /*03f0*/  FSETP.NEU.FTZ.AND P2, PT, |R0|.reuse, +INF , PT ;  /* 0x7f8000000000780b */ /* 0x040fe40003f5d200 */
[----:B------:R-:W-:Y:S02]  /*0400*/  FSETP.NEU.FTZ.AND P1, PT, |R3|, +INF , PT ;  /* 0x7f8000000300780b */ /* 0x000fe40003f3d200 */
[----:B------:R-:W-:-:S11]  /*0410*/  FSETP.NEU.FTZ.AND P0, PT, |R0|, +INF , PT ;  /* 0x7f8000000000780b */ /* 0x000fd60003f1d200 */
[----:B------:R-:W-:Y:S05]  /*0420*/  @!P1 BRA !P2, `(.L_x_10) ;  /* 0x00000004002c9947 */ /* 0x000fea0005000000 */
[----:B------:R-:W-:-:S04]  /*0430*/  LOP3.LUT P2, RZ, R6, 0x7fffffff, RZ, 0xc0, !PT ;  /* 0x7fffffff06ff7812 */ /* 0x000fc8000784c0ff */
[----:B------:R-:W-:-:S13]  /*0440*/  PLOP3.LUT P1, PT, P1, P2, PT, 0x2f, 0xf2 ;  /* 0x0000000000f2781c */ /* 0x000fda0000f24577 */
[----:B------:R-:W-:Y:S05]  /*0450*/  @P1 BRA `(.L_x_11) ;  /* 0x0000000400181947 */ /* 0x000fea0003800000 */
[----:B------:R-:W-:-:S04]  /*0460*/  LOP3.LUT P1, RZ, R7, 0x7fffffff, RZ, 0xc0, !PT ;  /* 0x7fffffff07ff7812 */ /* 0x000fc8000782c0ff */
[----:B------:R-:W-:-:S13]  /*0470*/  PLOP3.LUT P0, PT, P0, P1, PT, 0x2f, 0xf2 ;  /* 0x0000000000f2781c */ /* 0x000fda0000702577 */
[----:B------:R-:W-:Y:S05]  /*0480*/  @P0 BRA `(.L_x_12) ;  /* 0x0000000400000947 */ /* 0x000fea0003800000 */
[----:B------:R-:W-:Y:S02]  /*0490*/  ISETP.GE.AND P0, PT, R10, RZ, PT ;  /* 0x000000ff0a00720c */ /* 0x000fe40003f06270 */
[----:B------:R-:W-:-:S11]  /*04a0*/  ISETP.GE.AND P1, PT, R11, RZ, PT ;  /* 0x000000ff0b00720c */ /* 0x000fd60003f26270 */
[----:B------:R-:W-:Y:S02]  /*04b0*/  @P0 IMAD.MOV.U32 R8, RZ, RZ, RZ ;  /* 0x000000ffff080224 */ /* 0x000fe400078e00ff */
[----:B------:R-:W-:Y:S01]  /*04c0*/  @!P0 FFMA R6, R0, 1.84467440737095516160e+19, RZ ;  /* 0x5f80000000068823 */ /* 0x000fe200000000ff */
[----:B------:R-:W-:Y:S02]  /*04d0*/  @!P0 IMAD.MOV.U32 R8, RZ, RZ, -0x40 ;  /* 0xffffffc0ff088424 */ /* 0x000fe400078e00ff */
[----:B------:R-:W-:Y:S02]  /*04e0*/  @!P1 FFMA R7, R3, 1.84467440737095516160e+19, RZ ;  /* 0x5f80000003079823 */ /* 0x000fe400000000ff */
[----:B------:R-:W-:-:S07]  /*04f0*/  @!P1 VIADD R8, R8, 0x40 ;  /* 0x0000004008089836 */ /* 0x000fce0000000000 */
.L_x_8:
[----:B------:R-:W-:Y:S01]  /*0500*/  LEA R0, R12, 0xc0800000, 0x17 ;  /* 0xc08000000c007811 */ /* 0x000fe200078eb8ff */
[----:B------:R-:W-:Y:S01]  /*0510*/  VIADD R5, R5, 0xffffff81 ;  /* 0xffffff8105057836 */ /* 0x000fe20000000000 */
[----:B------:R-:W-:Y:S03]  /*0520*/  BSSY.RECONVERGENT B2, `(.L_x_13) ;  /* 0x0000035000027945 */ /* 0x000fe60003800200 */
[----:B------:R-:W-:Y:S02]  /*0530*/  IMAD.IADD R7, R7, 0x1, -R0 ;  /* 0x0000000107077824 */ /* 0x000fe400078e0a00 */
[C---:B------:R-:W-:Y:S01]  /*0540*/  IMAD R0, R5.reuse, -0x800000, R6 ;  /* 0xff80000005007824 */ /* 0x040fe200078e0206 */
[----:B------:R-:W-:Y:S01]  /*0550*/  IADD3 R5, PT, PT, R5, 0x7f, -R12 ;  /* 0x0000007f05057810 */ /* 0x000fe20007ffe80c */
[----:B------:R-:W0:Y:S01]  /*0560*/  MUFU.RCP R3, R7 ;  /* 0x0000000700037308 */ /* 0x000e220000001000 */
[----:B------:R-:W-:-:S03]  /*0570*/  FADD.FTZ R9, -R7, -RZ ;  /* 0x800000ff07097221 */ /* 0x000fc60000010100 */
[----:B------:R-:W-:Y:S02]  /*0580*/  IMAD.IADD R5, R5, 0x1, R8 ;  /* 0x0000000105057824 */ /* 0x000fe400078e0208 */
[----:B0-----:R-:W-:-:S04]  /*0590*/  FFMA R10, R3, R9, 1 ;  /* 0x3f800000030a7423 */ /* 0x001fc80000000009 */
[----:B------:R-:W-:-:S04]  /*05a0*/  FFMA R10, R3, R10, R3 ;  /* 0x0000000a030a7223 */ /* 0x000fc80000000003 */
[----:B------:R-:W-:-:S04]  /*05b0*/  FFMA R3, R0, R10, RZ ;  /* 0x0000000a00037223 */ /* 0x000fc800000000ff */
[----:B------:R-:W-:-:S04]  /*05c0*/  FFMA R6, R9, R3, R0 ;  /* 0x0000000309067223 */ /* 0x000fc80000000000 */
[----:B------:R-:W-:-:S04]  /*05d0*/  FFMA R11, R10, R6, R3 ;  /* 0x000000060a0b7223 */ /* 0x000fc80000000003 */
[----:B------:R-:W-:-:S04]  /*05e0*/  FFMA R6, R9, R11, R0 ;  /* 0x0000000b09067223 */ /* 0x000fc80000000000 */
[----:B------:R-:W-:-:S05]  /*05f0*/  FFMA R0, R10, R6, R11 ;  /* 0x000000060a007223 */ /* 0x000fca000000000b */
[----:B------:R-:W-:-:S04]  /*0600*/  SHF.R.U32.HI R3, RZ, 0x17, R0 ;  /* 0x00000017ff037819 */ /* 0x000fc80000011600 */
[----:B------:R-:W-:-:S05]  /*0610*/  LOP3.LUT R3, R3, 0xff, RZ, 0xc0, !PT ;  /* 0x000000ff03037812 */ /* 0x000fca00078ec0ff */
[----:B------:R-:W-:-:S04]  /*0620*/  IMAD.IADD R7, R3, 0x1, R5 ;  /* 0x0000000103077824 */ /* 0x000fc800078e0205 */
[----:B------:R-:W-:-:S05]  /*0630*/  VIADD R3, R7, 0xffffffff ;  /* 0xffffffff07037836 */ /* 0x000fca0000000000 */
[----:B------:R-:W-:-:S13]  /*0640*/  ISETP.GE.U32.AND P0, PT, R3, 0xfe, PT ;  /* 0x000000fe0300780c */ /* 0x000fda0003f06070 */
[----:B------:R-:W-:Y:S05]  /*0650*/  @!P0 BRA `(.L_x_14) ;  /* 0x0000000000808947 */ /* 0x000fea0003800000 */
[----:B------:R-:W-:-:S13]  /*0660*/  ISETP.GT.AND P0, PT, R7, 0xfe, PT ;  /* 0x000000fe0700780c */ /* 0x000fda0003f04270 */
[----:B------:R-:W-:Y:S05]  /*0670*/  @P0 BRA `(.L_x_15) ;  /* 0x00000000006c0947 */ /* 0x000fea0003800000 */
[----:B------:R-:W-:-:S13]  /*0680*/  ISETP.GE.AND P0, PT, R7, 0x1, PT ;  /* 0x000000010700780c */ /* 0x000fda0003f06270 */
[----:B------:R-:W-:Y:S05]  /*0690*/  @P0 BRA `(.L_x_16) ;  /* 0x0000000000740947 */ /* 0x000fea0003800000 */
[----:B------:R-:W-:Y:S02]  /*06a0*/  ISETP.GE.AND P0, PT, R7, -0x18, PT ;  /* 0xffffffe80700780c */ /* 0x000fe40003f06270 */
[----:B------:R-:W-:-:S11]  /*06b0*/  LOP3.LUT R0, R0, 0x80000000, RZ, 0xc0, !PT ;  /* 0x8000000000007812 */ /* 0x000fd600078ec0ff */
[----:B------:R-:W-:Y:S05]  /*06c0*/  @!P0 BRA `(.L_x_16) ;  /* 0x0000000000688947 */ /* 0x000fea0003800000 */
[CC--:B------:R-:W-:Y:S01]  /*06d0*/  FFMA.RZ R3, R10.reuse, R6.reuse, R11 ;  /* 0x000000060a037223 */ /* 0x0c0fe2000000c00b */
[C---:B------:R-:W-:Y:S01]  /*06e0*/  VIADD R8, R7.reuse, 0x20 ;  /* 0x0000002007087836 */ /* 0x040fe20000000000 */
[C---:B------:R-:W-:Y:S02]  /*06f0*/  ISETP.NE.AND P2, PT, R7.reuse, RZ, PT ;  /* 0x000000ff0700720c */ /* 0x040fe40003f45270 */
[----:B------:R-:W-:Y:S01]  /*0700*/  ISETP.NE.AND P1, PT, R7, RZ, PT ;  /* 0x000000ff0700720c */ /* 0x000fe20003f25270 */
[----:B------:R-:W-:Y:S01]  /*0710*/  IMAD.MOV R7, RZ, RZ, -R7 ;  /* 0x000000ffff077224 */ /* 0x000fe200078e0a07 */
[----:B------:R-:W-:Y:S01]  /*0720*/  LOP3.LUT R5, R3, 0x7fffff, RZ, 0xc0, !PT ;  /* 0x007fffff03057812 */ /* 0x000fe200078ec0ff */
[CCC-:B------:R-:W-:Y:S01]  /*0730*/  FFMA.RP R3, R10.reuse, R6.reuse, R11.reuse ;  /* 0x000000060a037223 */ /* 0x1c0fe2000000800b */
[----:B------:R-:W-:Y:S02]  /*0740*/  FFMA.RM R6, R10, R6, R11 ;  /* 0x000000060a067223 */ /* 0x000fe4000000400b */
[----:B------:R-:W-:-:S03]  /*0750*/  LOP3.LUT R5, R5, 0x800000, RZ, 0xfc, !PT ;  /* 0x0080000005057812 */ /* 0x000fc600078efcff */
[----:B------:R-:W-:Y:S02]  /*0760*/  FSETP.NEU.FTZ.AND P0, PT, R3, R6, PT ;  /* 0x000000060300720b */ /* 0x000fe40003f1d000 */
[----:B------:R-:W-:Y:S02]  /*0770*/  SHF.L.U32 R8, R5, R8, RZ ;  /* 0x0000000805087219 */ /* 0x000fe400000006ff */
[----:B------:R-:W-:Y:S02]  /*0780*/  SEL R6, R7, RZ, P2 ;  /* 0x000000ff07067207 */ /* 0x000fe40001000000 */
[----:B------:R-:W-:Y:S02]  /*0790*/  ISETP.NE.AND P1, PT, R8, RZ, P1 ;  /* 0x000000ff0800720c */ /* 0x000fe40000f25270 */
[----:B------:R-:W-:Y:S02]  /*07a0*/  SHF.R.U32.HI R6, RZ, R6, R5 ;  /* 0x00000006ff067219 */ /* 0x000fe40000011605 */
[----:B------:R-:W-:-:S02]  /*07b0*/  PLOP3.LUT P0, PT, P0, P1, PT, 0xf8, 0x8f ;  /* 0x00000000008f781c */ /* 0x000fc40000703f70 */
[----:B------:R-:W-:Y:S02]  /*07c0*/  SHF.R.U32.HI R8, RZ, 0x1, R6 ;  /* 0x00000001ff087819 */ /* 0x000fe40000011606 */
[----:B------:R-:W-:-:S04]  /*07d0*/  SEL R3, RZ, 0x1, !P0 ;  /* 0x00000001ff037807 */ /* 0x000fc80004000000 */
[----:B------:R-:W-:-:S04]  /*07e0*/  LOP3.LUT R3, R3, 0x1, R8, 0xf8, !PT ;  /* 0x0000000103037812 */ /* 0x000fc800078ef808 */
[----:B------:R-:W-:-:S05]  /*07f0*/  LOP3.LUT R3, R3, R6, RZ, 0xc0, !PT ;  /* 0x0000000603037212 */ /* 0x000fca00078ec0ff */
[----:B------:R-:W-:-:S05]  /*0800*/  IMAD.IADD R3, R8, 0x1, R3 ;  /* 0x0000000108037824 */ /* 0x000fca00078e0203 */
[----:B------:R-:W-:Y:S01]  /*0810*/  LOP3.LUT R0, R3, R0, RZ, 0xfc, !PT ;  /* 0x0000000003007212 */ /* 0x000fe200078efcff */
[----:B------:R-:W-:Y:S06]  /*0820*/  BRA `(.L_x_16) ;  /* 0x0000000000107947 */ /* 0x000fec0003800000 */
.L_x_15:
[----:B------:R-:W-:-:S04]  /*0830*/  LOP3.LUT R0, R0, 0x80000000, RZ, 0xc0, !PT ;  /* 0x8000000000007812 */ /* 0x000fc800078ec0ff */
[----:B------:R-:W-:Y:S01]  /*0840*/  LOP3.LUT R0, R0, 0x7f800000, RZ, 0xfc, !PT ;  /* 0x7f80000000007812 */ /* 0x000fe200078efcff */
[----:B------:R-:W-:Y:S06]  /*0850*/  BRA `(.L_x_16) ;  /* 0x0000000000047947 */ /* 0x000fec0003800000 */
.L_x_14:
[----:B------:R-:W-:-:S07]  /*0860*/  IMAD R0, R5, 0x800000, R0 ;  /* 0x0080000005007824 */ /* 0x000fce00078e0200 */
.L_x_16:
[----:B------:R-:W-:Y:S05]  /*0870*/  BSYNC.RECONVERGENT B2 ;  /* 0x0000000000027941 */ /* 0x000fea0003800200 */
.L_x_13:
[----:B------:R-:W-:Y:S05]  /*0880*/  BRA `(.L_x_17) ;  /* 0x0000000000207947 */ /* 0x000fea0003800000 */
.L_x_12:
[----:B------:R-:W-:-:S04]  /*0890*/  LOP3.LUT R0, R7, 0x80000000, R6, 0x48, !PT ;  /* 0x8000000007007812 */ /* 0x000fc800078e4806 */
[----:B------:R-:W-:Y:S01]  /*08a0*/  LOP3.LUT R0, R0, 0x7f800000, RZ, 0xfc, !PT ;  /* 0x7f80000000007812 */ /* 0x000fe200078efcff */
[----:B------:R-:W-:Y:S06]  /*08b0*/  BRA `(.L_x_17) ;  /* 0x0000000000147947 */ /* 0x000fec0003800000 */
.L_x_11:
[----:B------:R-:W-:Y:S01]  /*08c0*/  LOP3.LUT R0, R7, 0x80000000, R6, 0x48, !PT ;  /* 0x8000000007007812 */ /* 0x000fe200078e4806 */
[----:B------:R-:W-:Y:S06]  /*08d0*/  BRA `(.L_x_17) ;  /* 0x00000000000c7947 */ /* 0x000fec0003800000 */
.L_x_10:
[----:B------:R-:W0:Y:S01]  /*08e0*/  MUFU.RSQ R0, -QNAN ;  /* 0xffc0000000007908 */ /* 0x000e220000001400 */
[----:B------:R-:W-:Y:S05]  /*08f0*/  BRA `(.L_x_17) ;  /* 0x0000000000047947 */ /* 0x000fea0003800000 */
.L_x_9:
[----:B------:R-:W-:-:S07]  /*0900*/  FADD.FTZ R0, R0, R3 ;  /* 0x0000000300007221 */ /* 0x000fce0000010000 */
.L_x_17:
[----:B------:R-:W-:Y:S05]  /*0910*/  BSYNC.RECONVERGENT B1 ;  /* 0x0000000000017941 */ /* 0x000fea0003800200 */
.L_x_7:
[----:B------:R-:W-:-:S04]  /*0920*/  IMAD.MOV.U32 R5, RZ, RZ, 0x0 ;  /* 0x00000000ff057424 */ /* 0x000fc800078e00ff */
[----:B0-----:R-:W-:Y:S05]  /*0930*/  RET.REL.NODEC R4 `(default_function_kernel_1) ;  /* 0xfffffff404b07950 */ /* 0x001fea0003c3ffff */
.L_x_18:
        /* <DEDUP_REMOVED lines=12> */
.L_x_19:


//--------------------- .nv.shared.reserved.0     --------------------------
	.section	.nv.shared.reserved.0,"aw",@nobits
	.weak		__nv_reservedSMEM_offset_0_alias
	.size		__nv_reservedSMEM_offset_0_alias, 0, 64
	.other		__nv_reservedSMEM_offset_0_alias,@"STO_CUDA_RESERVED_SHARED STV_DEFAULT"
__nv_reservedSMEM_offset_0_alias:
	.zero		0
	.zero		64


//--------------------- .nv.constant0.default_function_kernel --------------------------
	.section	.nv.constant0.default_function_kernel,"a",@progbits
	.sectionflags	@""
	.align	4
.nv.constant0.default_function_kernel:
	.zero		912


//--------------------- .nv.constant0.default_function_kernel_1 --------------------------
	.section	.nv.constant0.default_function_kernel_1,"a",@progbits
	.sectionflags	@""
	.align	4
.nv.constant0.default_function_kernel_1:
	.zero		912


//--------------------- SYMBOLS --------------------------

	.type		.nv.reservedSmem.offset0,@object
	.size		.nv.reservedSmem.offset0,0x4
